//
// Generated by NVIDIA NVVM Compiler
//
// Compiler Build ID: CL-36424714
// Cuda compilation tools, release 13.0, V13.0.88
// Based on NVVM 20.0.0
//

.version 9.0
.target sm_100
.address_size 64

	// .globl	vcopyshift

.visible .entry vcopyshift(
	.param .u32 vcopyshift_param_0,
	.param .u32 vcopyshift_param_1,
	.param .u64 .ptr .align 1 vcopyshift_param_2,
	.param .u64 .ptr .align 1 vcopyshift_param_3
)
{
	.reg .pred 	%p<2>;
	.reg .b32 	%r<8>;
	.reg .b64 	%rd<9>;
	.reg .b64 	%fd<2>;

	ld.param.u32 	%r3, [vcopyshift_param_0];
	ld.param.u32 	%r2, [vcopyshift_param_1];
	ld.param.u64 	%rd1, [vcopyshift_param_2];
	ld.param.u64 	%rd2, [vcopyshift_param_3];
	mov.u32 	%r4, %tid.x;
	mov.u32 	%r5, %ctaid.x;
	mov.u32 	%r6, %ntid.x;
	mad.lo.s32 	%r1, %r5, %r6, %r4;
	setp.ge.s32 	%p1, %r1, %r3;
	@%p1 bra 	$L__BB0_2;
	cvta.to.global.u64 	%rd3, %rd1;
	cvta.to.global.u64 	%rd4, %rd2;
	mul.wide.s32 	%rd5, %r1, 8;
	add.s64 	%rd6, %rd3, %rd5;
	ld.global.f64 	%fd1, [%rd6];
	add.s32 	%r7, %r2, %r1;
	mul.wide.s32 	%rd7, %r7, 8;
	add.s64 	%rd8, %rd4, %rd7;
	st.global.f64 	[%rd8], %fd1;
$L__BB0_2:
	ret;

}


// ===== COMPILED SASS (sm_100) =====

	.target	sm_100

	.elftype	@"ET_EXEC"


//--------------------- .note.nv.tkinfo           --------------------------
	.section	.note.nv.tkinfo,"",@"SHT_NOTE"
	.sectionflags	@"SHF_NOTE_NV_TKINFO"
	.tkinfo
        /*0018*/ 	.word	0x00000002
        /*0030*/ 	.string	""
        /*0030*/ 	.string	"ptxas"
        /*0030*/ 	.string	"Cuda compilation tools, release 13.0, V13.0.88"
        /*0030*/ 	.string	"Build cuda_13.0.r13.0/compiler.36424714_0"
        /*0030*/ 	.string	"-arch sm_100 -m 64 "



//--------------------- .note.nv.cuinfo           --------------------------
	.section	.note.nv.cuinfo,"",@"SHT_NOTE"
	.sectionflags	@"SHF_NOTE_NV_CUINFO"
        /*0018*/ 	.short	0x0002
        /*001a*/ 	.short	0x0064
        /*001c*/ 	.short	0x0082
	.zero		2


//--------------------- .nv.info                  --------------------------
	.section	.nv.info,"",@"SHT_CUDA_INFO"
	.align	4


	//----- nvinfo : EIATTR_REGCOUNT
	.align		4
        /*0000*/ 	.byte	0x04, 0x2f
        /*0002*/ 	.short	(.L_1 - .L_0)
	.align		4
.L_0:
        /*0004*/ 	.word	index@(vcopyshift)
        /*0008*/ 	.word	0x0000000a


	//----- nvinfo : EIATTR_FRAME_SIZE
	.align		4
.L_1:
        /*000c*/ 	.byte	0x04, 0x11
        /*000e*/ 	.short	(.L_3 - .L_2)
	.align		4
.L_2:
        /*0010*/ 	.word	index@(vcopyshift)
        /*0014*/ 	.word	0x00000000


	//----- nvinfo : EIATTR_MIN_STACK_SIZE
	.align		4
.L_3:
        /*0018*/ 	.byte	0x04, 0x12
        /*001a*/ 	.short	(.L_5 - .L_4)
	.align		4
.L_4:
        /*001c*/ 	.word	index@(vcopyshift)
        /*0020*/ 	.word	0x00000000
.L_5:


//--------------------- .nv.compat                --------------------------
	.section	.nv.compat,"",@"SHT_CUDA_COMPAT_INFO"
	.align	4
        /*0000*/ 	.byte	0x02, 0x09, 0x00, 0x00, 0x02, 0x02, 0x01, 0x00, 0x02, 0x05, 0x05, 0x00, 0x03, 0x07, 0x01, 0x01
        /*0010*/ 	.byte	0x02, 0x03, 0x00, 0x00, 0x02, 0x06, 0x01, 0x00, 0x04, 0x0b, 0x08, 0x00, 0x09, 0x00, 0x00, 0x00
        /*0020*/ 	.byte	0x00, 0x00, 0x00, 0x00


//--------------------- .nv.info.vcopyshift       --------------------------
	.section	.nv.info.vcopyshift,"",@"SHT_CUDA_INFO"
	.sectionflags	@""
	.align	4


	//----- nvinfo : EIATTR_CUDA_API_VERSION
	.align		4
        /*0000*/ 	.byte	0x04, 0x37
        /*0002*/ 	.short	(.L_7 - .L_6)
.L_6:
        /*0004*/ 	.word	0x00000082


	//----- nvinfo : EIATTR_KPARAM_INFO
	.align		4
.L_7:
        /*0008*/ 	.byte	0x04, 0x17
        /*000a*/ 	.short	(.L_9 - .L_8)
.L_8:
        /*000c*/ 	.word	0x00000000
        /*0010*/ 	.short	0x0003
        /*0012*/ 	.short	0x0010
        /*0014*/ 	.byte	0x00, 0xf5, 0x21, 0x00


	//----- nvinfo : EIATTR_KPARAM_INFO
	.align		4
.L_9:
        /*0018*/ 	.byte	0x04, 0x17
        /*001a*/ 	.short	(.L_11 - .L_10)
.L_10:
        /*001c*/ 	.word	0x00000000
        /*0020*/ 	.short	0x0002
        /*0022*/ 	.short	0x0008
        /*0024*/ 	.byte	0x00, 0xf5, 0x21, 0x00


	//----- nvinfo : EIATTR_KPARAM_INFO
	.align		4
.L_11:
        /*0028*/ 	.byte	0x04, 0x17
        /*002a*/ 	.short	(.L_13 - .L_12)
.L_12:
        /*002c*/ 	.word	0x00000000
        /*0030*/ 	.short	0x0001
        /*0032*/ 	.short	0x0004
        /*0034*/ 	.byte	0x00, 0xf0, 0x11, 0x00


	//----- nvinfo : EIATTR_KPARAM_INFO
	.align		4
.L_13:
        /*0038*/ 	.byte	0x04, 0x17
        /*003a*/ 	.short	(.L_15 - .L_14)
.L_14:
        /*003c*/ 	.word	0x00000000
        /*0040*/ 	.short	0x0000
        /*0042*/ 	.short	0x0000
        /*0044*/ 	.byte	0x00, 0xf0, 0x11, 0x00


	//----- nvinfo : EIATTR_SPARSE_MMA_MASK
	.align		4
.L_15:
        /*0048*/ 	.byte	0x03, 0x50
        /*004a*/ 	.short	0x0000


	//----- nvinfo : EIATTR_MAXREG_COUNT
	.align		4
        /*004c*/ 	.byte	0x03, 0x1b
        /*004e*/ 	.short	0x00ff


	//----- nvinfo : EIATTR_MERCURY_ISA_VERSION
	.align		4
        /*0050*/ 	.byte	0x03, 0x5f
        /*0052*/ 	.short	0x0101


	//----- nvinfo : EIATTR_VRC_CTA_INIT_COUNT
	.align		4
        /*0054*/ 	.byte	0x02, 0x4a
	.zero		1
	.zero		1


	//----- nvinfo : EIATTR_EXIT_INSTR_OFFSETS
	.align		4
        /*0058*/ 	.byte	0x04, 0x1c
        /*005a*/ 	.short	(.L_17 - .L_16)


	//   ....[0]....
.L_16:
        /*005c*/ 	.word	0x00000070


	//   ....[1]....
        /*0060*/ 	.word	0x00000110


	//----- nvinfo : EIATTR_CBANK_PARAM_SIZE
	.align		4
.L_17:
        /*0064*/ 	.byte	0x03, 0x19
        /*0066*/ 	.short	0x0018


	//----- nvinfo : EIATTR_PARAM_CBANK
	.align		4
        /*0068*/ 	.byte	0x04, 0x0a
        /*006a*/ 	.short	(.L_19 - .L_18)
	.align		4
.L_18:
        /*006c*/ 	.word	index@(.nv.constant0.vcopyshift)
        /*0070*/ 	.short	0x0380
        /*0072*/ 	.short	0x0018


	//----- nvinfo : EIATTR_SW_WAR
	.align		4
.L_19:
        /*0074*/ 	.byte	0x04, 0x36
        /*0076*/ 	.short	(.L_21 - .L_20)
.L_20:
        /*0078*/ 	.word	0x00000008
.L_21:


//--------------------- .nv.callgraph             --------------------------
	.section	.nv.callgraph,"",@"SHT_CUDA_CALLGRAPH"
	.align	4
	.sectionentsize	8
	.align		4
        /*0000*/ 	.word	0x00000000
	.align		4
        /*0004*/ 	.word	0xffffffff
	.align		4
        /*0008*/ 	.word	0x00000000
	.align		4
        /*000c*/ 	.word	0xfffffffe
	.align		4
        /*0010*/ 	.word	0x00000000
	.align		4
        /*0014*/ 	.word	0xfffffffd
	.align		4
        /*0018*/ 	.word	0x00000000
	.align		4
        /*001c*/ 	.word	0xfffffffc


//--------------------- .text.vcopyshift          --------------------------
	.section	.text.vcopyshift,"ax",@progbits
	.align	128
        .global         vcopyshift
        .type           vcopyshift,@function
        .size           vcopyshift,(.L_x_1 - vcopyshift)
        .other          vcopyshift,@"STO_CUDA_ENTRY STV_DEFAULT"
vcopyshift:
.text.vcopyshift:
[----:B------:R-:W-:Y:S01]  /*0000*/  LDC R1, c[0x0][0x37c] ;  /* 0x0000df00ff017b82 */ /* 0x000fe20000000800 */
[----:B------:R-:W0:Y:S07]  /*0010*/  S2R R7, SR_TID.X ;  /* 0x0000000000077919 */ /* 0x000e2e0000002100 */
[----:B------:R-:W0:Y:S01]  /*0020*/  S2UR UR4, SR_CTAID.X ;  /* 0x00000000000479c3 */ /* 0x000e220000002500 */
[----:B------:R-:W1:Y:S07]  /*0030*/  LDCU UR5, c[0x0][0x380] ;  /* 0x00007000ff0577ac */ /* 0x000e6e0008000800 */
[----:B------:R-:W0:Y:S02]  /*0040*/  LDC R0, c[0x0][0x360] ;  /* 0x0000d800ff007b82 */ /* 0x000e240000000800 */
[----:B0-----:R-:W-:-:S05]  /*0050*/  IMAD R7, R0, UR4, R7 ;  /* 0x0000000400077c24 */ /* 0x001fca000f8e0207 */
[----:B-1----:R-:W-:-:S13]  /*0060*/  ISETP.GE.AND P0, PT, R7, UR5, PT ;  /* 0x0000000507007c0c */ /* 0x002fda000bf06270 */
[----:B------:R-:W-:Y:S05]  /*0070*/  @P0 EXIT ;  /* 0x000000000000094d */ /* 0x000fea0003800000 */
[----:B------:R-:W0:Y:S01]  /*0080*/  LDC.64 R2, c[0x0][0x388] ;  /* 0x0000e200ff027b82 */ /* 0x000e220000000a00 */
[----:B------:R-:W1:Y:S01]  /*0090*/  LDCU.64 UR4, c[0x0][0x358] ;  /* 0x00006b00ff0477ac */ /* 0x000e620008000a00 */
[----:B------:R-:W2:Y:S06]  /*00a0*/  LDCU UR6, c[0x0][0x384] ;  /* 0x00007080ff0677ac */ /* 0x000eac0008000800 */
[----:B------:R-:W3:Y:S01]  /*00b0*/  LDC.64 R4, c[0x0][0x390] ;  /* 0x0000e400ff047b82 */ /* 0x000ee20000000a00 */
[----:B0-----:R-:W-:-:S06]  /*00c0*/  IMAD.WIDE R2, R7, 0x8, R2 ;  /* 0x0000000807027825 */ /* 0x001fcc00078e0202 */
[----:B-1----:R-:W4:Y:S01]  /*00d0*/  LDG.E.64 R2, desc[UR4][R2.64] ;  /* 0x0000000402027981 */ /* 0x002f22000c1e1b00 */
[----:B--2---:R-:W-:-:S05]  /*00e0*/  IADD3 R7, PT, PT, R7, UR6, RZ ;  /* 0x0000000607077c10 */ /* 0x004fca000fffe0ff */
[----:B---3--:R-:W-:-:S05]  /*00f0*/  IMAD.WIDE R4, R7, 0x8, R4 ;  /* 0x0000000807047825 */ /* 0x008fca00078e0204 */
[----:B----4-:R-:W-:Y:S01]  /*0100*/  STG.E.64 desc[UR4][R4.64], R2 ;  /* 0x0000000204007986 */ /* 0x010fe2000c101b04 */
[----:B------:R-:W-:Y:S05]  /*0110*/  EXIT ;  /* 0x000000000000794d */ /* 0x000fea0003800000 */
.L_x_0:
[----:B------:R-:W-:-:S00]  /*0120*/  BRA `(.L_x_0) ;  /* 0xfffffffc00fc7947 */ /* 0x000fc0000383ffff */
[----:B------:R-:W-:-:S00]  /*0130*/  NOP ;  /* 0x0000000000007918 */ /* 0x000fc00000000000 */
        /* <DEDUP_REMOVED lines=12> */
.L_x_1:


//--------------------- .nv.shared.reserved.0     --------------------------
	.section	.nv.shared.reserved.0,"aw",@nobits
	.weak		__nv_reservedSMEM_offset_0_alias
	.size		__nv_reservedSMEM_offset_0_alias, 0, 64
	.other		__nv_reservedSMEM_offset_0_alias,@"STO_CUDA_RESERVED_SHARED STV_DEFAULT"
__nv_reservedSMEM_offset_0_alias:
	.zero		0
	.zero		64


//--------------------- .nv.constant0.vcopyshift  --------------------------
	.section	.nv.constant0.vcopyshift,"a",@progbits
	.sectionflags	@""
	.align	4
.nv.constant0.vcopyshift:
	.zero		920


//--------------------- SYMBOLS --------------------------

	.type		.nv.reservedSmem.offset0,@object
	.size		.nv.reservedSmem.offset0,0x4
